//
// Generated by NVIDIA NVVM Compiler
//
// Compiler Build ID: CL-36424714
// Cuda compilation tools, release 13.0, V13.0.88
// Based on NVVM 20.0.0
//

.version 9.0
.target sm_100
.address_size 64

	// .globl	_Z10matrixInitPffii
// _ZZ11matrixMultiPfS_S_iE3Mds has been demoted
// _ZZ11matrixMultiPfS_S_iE3Nds has been demoted

.visible .entry _Z10matrixInitPffii(
	.param .u64 .ptr .align 1 _Z10matrixInitPffii_param_0,
	.param .f32 _Z10matrixInitPffii_param_1,
	.param .u32 _Z10matrixInitPffii_param_2,
	.param .u32 _Z10matrixInitPffii_param_3
)
{
	.reg .pred 	%p<10>;
	.reg .b32 	%r<46>;
	.reg .b32 	%f<2>;
	.reg .b64 	%rd<17>;

	ld.param.u64 	%rd2, [_Z10matrixInitPffii_param_0];
	ld.param.f32 	%f1, [_Z10matrixInitPffii_param_1];
	ld.param.u32 	%r19, [_Z10matrixInitPffii_param_2];
	ld.param.u32 	%r20, [_Z10matrixInitPffii_param_3];
	cvta.to.global.u64 	%rd1, %rd2;
	mov.u32 	%r21, %ctaid.x;
	mov.u32 	%r1, %ntid.x;
	mov.u32 	%r22, %tid.x;
	mad.lo.s32 	%r43, %r21, %r1, %r22;
	mov.u32 	%r23, %ctaid.y;
	mov.u32 	%r24, %ntid.y;
	mov.u32 	%r25, %tid.y;
	mad.lo.s32 	%r3, %r23, %r24, %r25;
	mov.u32 	%r26, %nctaid.y;
	mul.lo.s32 	%r4, %r24, %r26;
	setp.ge.s32 	%p1, %r43, %r19;
	@%p1 bra 	$L__BB0_10;
	add.s32 	%r5, %r3, %r4;
	max.s32 	%r27, %r20, %r5;
	setp.lt.s32 	%p2, %r5, %r20;
	selp.u32 	%r28, 1, 0, %p2;
	add.s32 	%r29, %r5, %r28;
	sub.s32 	%r30, %r27, %r29;
	div.u32 	%r31, %r30, %r4;
	add.s32 	%r6, %r31, %r28;
	and.b32  	%r7, %r6, 3;
	mul.lo.s32 	%r8, %r3, %r19;
	mul.lo.s32 	%r9, %r5, %r19;
	add.s32 	%r10, %r5, %r4;
	mul.lo.s32 	%r11, %r10, %r19;
	add.s32 	%r12, %r10, %r4;
	mov.u32 	%r32, %nctaid.x;
	mul.lo.s32 	%r13, %r1, %r32;
$L__BB0_2:
	setp.ge.s32 	%p3, %r3, %r20;
	@%p3 bra 	$L__BB0_9;
	setp.eq.s32 	%p4, %r7, 3;
	mov.u32 	%r44, %r3;
	@%p4 bra 	$L__BB0_7;
	setp.eq.s32 	%p5, %r7, 0;
	add.s32 	%r33, %r8, %r43;
	mul.wide.s32 	%rd3, %r33, 4;
	add.s64 	%rd4, %rd1, %rd3;
	st.global.f32 	[%rd4], %f1;
	mov.u32 	%r44, %r5;
	@%p5 bra 	$L__BB0_7;
	setp.eq.s32 	%p6, %r7, 1;
	add.s32 	%r34, %r9, %r43;
	mul.wide.s32 	%rd5, %r34, 4;
	add.s64 	%rd6, %rd1, %rd5;
	st.global.f32 	[%rd6], %f1;
	mov.u32 	%r44, %r10;
	@%p6 bra 	$L__BB0_7;
	add.s32 	%r35, %r11, %r43;
	mul.wide.s32 	%rd7, %r35, 4;
	add.s64 	%rd8, %rd1, %rd7;
	st.global.f32 	[%rd8], %f1;
	mov.u32 	%r44, %r12;
$L__BB0_7:
	setp.lt.u32 	%p7, %r6, 3;
	@%p7 bra 	$L__BB0_9;
$L__BB0_8:
	mad.lo.s32 	%r36, %r44, %r19, %r43;
	mul.wide.s32 	%rd9, %r36, 4;
	add.s64 	%rd10, %rd1, %rd9;
	st.global.f32 	[%rd10], %f1;
	add.s32 	%r37, %r44, %r4;
	mad.lo.s32 	%r38, %r37, %r19, %r43;
	mul.wide.s32 	%rd11, %r38, 4;
	add.s64 	%rd12, %rd1, %rd11;
	st.global.f32 	[%rd12], %f1;
	add.s32 	%r39, %r37, %r4;
	mad.lo.s32 	%r40, %r39, %r19, %r43;
	mul.wide.s32 	%rd13, %r40, 4;
	add.s64 	%rd14, %rd1, %rd13;
	st.global.f32 	[%rd14], %f1;
	add.s32 	%r41, %r39, %r4;
	mad.lo.s32 	%r42, %r41, %r19, %r43;
	mul.wide.s32 	%rd15, %r42, 4;
	add.s64 	%rd16, %rd1, %rd15;
	st.global.f32 	[%rd16], %f1;
	add.s32 	%r44, %r41, %r4;
	setp.lt.s32 	%p8, %r44, %r20;
	@%p8 bra 	$L__BB0_8;
$L__BB0_9:
	add.s32 	%r43, %r43, %r13;
	setp.lt.s32 	%p9, %r43, %r19;
	@%p9 bra 	$L__BB0_2;
$L__BB0_10:
	ret;

}
	// .globl	_Z11matrixMultiPfS_S_i
.visible .entry _Z11matrixMultiPfS_S_i(
	.param .u64 .ptr .align 1 _Z11matrixMultiPfS_S_i_param_0,
	.param .u64 .ptr .align 1 _Z11matrixMultiPfS_S_i_param_1,
	.param .u64 .ptr .align 1 _Z11matrixMultiPfS_S_i_param_2,
	.param .u32 _Z11matrixMultiPfS_S_i_param_3
)
{
	.reg .pred 	%p<27>;
	.reg .b32 	%r<64>;
	.reg .b32 	%f<109>;
	.reg .b64 	%rd<24>;
	// demoted variable
	.shared .align 4 .b8 _ZZ11matrixMultiPfS_S_iE3Mds[256];
	// demoted variable
	.shared .align 4 .b8 _ZZ11matrixMultiPfS_S_iE3Nds[256];
	ld.param.u64 	%rd5, [_Z11matrixMultiPfS_S_i_param_0];
	ld.param.u64 	%rd6, [_Z11matrixMultiPfS_S_i_param_1];
	ld.param.u64 	%rd4, [_Z11matrixMultiPfS_S_i_param_2];
	ld.param.u32 	%r31, [_Z11matrixMultiPfS_S_i_param_3];
	cvta.to.global.u64 	%rd1, %rd6;
	cvta.to.global.u64 	%rd2, %rd5;
	mov.u32 	%r1, %tid.x;
	mov.u32 	%r2, %tid.y;
	mov.u32 	%r3, %ctaid.y;
	shl.b32 	%r32, %r3, 3;
	add.s32 	%r4, %r32, %r2;
	mov.u32 	%r33, %ctaid.x;
	shl.b32 	%r5, %r33, 3;
	add.s32 	%r6, %r5, %r1;
	shr.s32 	%r34, %r31, 31;
	shr.u32 	%r35, %r34, 29;
	add.s32 	%r36, %r31, %r35;
	shr.s32 	%r7, %r36, 3;
	setp.lt.s32 	%p1, %r31, 8;
	mov.f32 	%f108, 0f00000000;
	@%p1 bra 	$L__BB1_19;
	shl.b32 	%r38, %r2, 5;
	mov.u32 	%r39, _ZZ11matrixMultiPfS_S_iE3Mds;
	add.s32 	%r8, %r39, %r38;
	shl.b32 	%r40, %r1, 2;
	add.s32 	%r9, %r8, %r40;
	mov.u32 	%r41, _ZZ11matrixMultiPfS_S_iE3Nds;
	add.s32 	%r11, %r41, %r40;
	add.s32 	%r10, %r11, %r38;
	and.b32  	%r42, %r31, 2147483640;
	setp.eq.s32 	%p2, %r42, 8;
	mov.f32 	%f108, 0f00000000;
	mov.b32 	%r63, 0;
	@%p2 bra 	$L__BB1_13;
	and.b32  	%r44, %r7, 268435454;
	neg.s32 	%r62, %r44;
	mad.lo.s32 	%r45, %r2, 2000, %r1;
	add.s32 	%r59, %r45, %r5;
	mad.lo.s32 	%r46, %r3, 4000, %r1;
	mad.lo.s32 	%r57, %r2, 500, %r46;
	mov.f32 	%f108, 0f00000000;
	mov.b32 	%r61, 8;
	cvt.u64.u32 	%rd11, %r1;
	mov.u32 	%r58, %r1;
	mov.u32 	%r60, %r2;
$L__BB1_3:
	setp.gt.u32 	%p3, %r4, 1999;
	setp.gt.u32 	%p4, %r58, 499;
	mov.f32 	%f100, 0f00000000;
	or.pred  	%p5, %p3, %p4;
	@%p5 bra 	$L__BB1_5;
	mul.wide.u32 	%rd7, %r57, 4;
	add.s64 	%rd8, %rd2, %rd7;
	ld.global.f32 	%f100, [%rd8];
$L__BB1_5:
	setp.gt.s32 	%p6, %r6, 1999;
	st.shared.f32 	[%r9], %f100;
	setp.gt.u32 	%p7, %r60, 499;
	mul.wide.s32 	%rd9, %r59, 4;
	add.s64 	%rd3, %rd1, %rd9;
	mov.f32 	%f101, 0f00000000;
	or.pred  	%p8, %p6, %p7;
	@%p8 bra 	$L__BB1_7;
	ld.global.f32 	%f101, [%rd3];
$L__BB1_7:
	st.shared.f32 	[%r10], %f101;
	bar.sync 	0;
	ld.shared.f32 	%f27, [%r8];
	ld.shared.f32 	%f28, [%r11];
	fma.rn.f32 	%f29, %f27, %f28, %f108;
	ld.shared.f32 	%f30, [%r8+4];
	ld.shared.f32 	%f31, [%r11+32];
	fma.rn.f32 	%f32, %f30, %f31, %f29;
	ld.shared.f32 	%f33, [%r8+8];
	ld.shared.f32 	%f34, [%r11+64];
	fma.rn.f32 	%f35, %f33, %f34, %f32;
	ld.shared.f32 	%f36, [%r8+12];
	ld.shared.f32 	%f37, [%r11+96];
	fma.rn.f32 	%f38, %f36, %f37, %f35;
	ld.shared.f32 	%f39, [%r8+16];
	ld.shared.f32 	%f40, [%r11+128];
	fma.rn.f32 	%f41, %f39, %f40, %f38;
	ld.shared.f32 	%f42, [%r8+20];
	ld.shared.f32 	%f43, [%r11+160];
	fma.rn.f32 	%f44, %f42, %f43, %f41;
	ld.shared.f32 	%f45, [%r8+24];
	ld.shared.f32 	%f46, [%r11+192];
	fma.rn.f32 	%f47, %f45, %f46, %f44;
	ld.shared.f32 	%f48, [%r8+28];
	ld.shared.f32 	%f49, [%r11+224];
	fma.rn.f32 	%f6, %f48, %f49, %f47;
	bar.sync 	0;
	add.s32 	%r47, %r58, 8;
	setp.gt.u32 	%p10, %r47, 499;
	mov.f32 	%f102, 0f00000000;
	or.pred  	%p11, %p3, %p10;
	@%p11 bra 	$L__BB1_9;
	mul.lo.s32 	%r48, %r4, 500;
	cvt.u64.u32 	%rd10, %r48;
	add.s32 	%r49, %r61, -8;
	cvt.u64.u32 	%rd12, %r49;
	add.s64 	%rd13, %rd12, %rd11;
	add.s64 	%rd14, %rd13, %rd10;
	shl.b64 	%rd15, %rd14, 2;
	add.s64 	%rd16, %rd2, %rd15;
	ld.global.f32 	%f102, [%rd16+32];
$L__BB1_9:
	st.shared.f32 	[%r9], %f102;
	add.s32 	%r50, %r60, 8;
	setp.gt.u32 	%p13, %r50, 499;
	mov.f32 	%f103, 0f00000000;
	or.pred  	%p14, %p6, %p13;
	@%p14 bra 	$L__BB1_11;
	ld.global.f32 	%f103, [%rd3+64000];
$L__BB1_11:
	st.shared.f32 	[%r10], %f103;
	bar.sync 	0;
	ld.shared.f32 	%f51, [%r8];
	ld.shared.f32 	%f52, [%r11];
	fma.rn.f32 	%f53, %f51, %f52, %f6;
	ld.shared.f32 	%f54, [%r8+4];
	ld.shared.f32 	%f55, [%r11+32];
	fma.rn.f32 	%f56, %f54, %f55, %f53;
	ld.shared.f32 	%f57, [%r8+8];
	ld.shared.f32 	%f58, [%r11+64];
	fma.rn.f32 	%f59, %f57, %f58, %f56;
	ld.shared.f32 	%f60, [%r8+12];
	ld.shared.f32 	%f61, [%r11+96];
	fma.rn.f32 	%f62, %f60, %f61, %f59;
	ld.shared.f32 	%f63, [%r8+16];
	ld.shared.f32 	%f64, [%r11+128];
	fma.rn.f32 	%f65, %f63, %f64, %f62;
	ld.shared.f32 	%f66, [%r8+20];
	ld.shared.f32 	%f67, [%r11+160];
	fma.rn.f32 	%f68, %f66, %f67, %f65;
	ld.shared.f32 	%f69, [%r8+24];
	ld.shared.f32 	%f70, [%r11+192];
	fma.rn.f32 	%f71, %f69, %f70, %f68;
	ld.shared.f32 	%f72, [%r8+28];
	ld.shared.f32 	%f73, [%r11+224];
	fma.rn.f32 	%f108, %f72, %f73, %f71;
	bar.sync 	0;
	add.s32 	%r62, %r62, 2;
	add.s32 	%r61, %r61, 16;
	add.s32 	%r60, %r60, 16;
	add.s32 	%r59, %r59, 32000;
	add.s32 	%r58, %r58, 16;
	add.s32 	%r57, %r57, 16;
	setp.ne.s32 	%p15, %r62, 0;
	@%p15 bra 	$L__BB1_3;
	shl.b32 	%r51, %r7, 3;
	and.b32  	%r63, %r51, 2147483632;
$L__BB1_13:
	and.b32  	%r52, %r7, 1;
	setp.eq.b32 	%p16, %r52, 1;
	not.pred 	%p17, %p16;
	@%p17 bra 	$L__BB1_19;
	setp.gt.u32 	%p18, %r4, 1999;
	add.s32 	%r53, %r63, %r1;
	setp.gt.u32 	%p19, %r53, 499;
	mov.f32 	%f106, 0f00000000;
	or.pred  	%p20, %p18, %p19;
	@%p20 bra 	$L__BB1_16;
	mad.lo.s32 	%r54, %r4, 500, %r53;
	mul.wide.u32 	%rd17, %r54, 4;
	add.s64 	%rd18, %rd2, %rd17;
	ld.global.f32 	%f106, [%rd18];
$L__BB1_16:
	setp.gt.s32 	%p21, %r6, 1999;
	st.shared.f32 	[%r9], %f106;
	add.s32 	%r30, %r63, %r2;
	setp.gt.u32 	%p22, %r30, 499;
	mov.f32 	%f107, 0f00000000;
	or.pred  	%p23, %p21, %p22;
	@%p23 bra 	$L__BB1_18;
	mad.lo.s32 	%r55, %r30, 2000, %r6;
	mul.wide.s32 	%rd19, %r55, 4;
	add.s64 	%rd20, %rd1, %rd19;
	ld.global.f32 	%f107, [%rd20];
$L__BB1_18:
	st.shared.f32 	[%r10], %f107;
	bar.sync 	0;
	ld.shared.f32 	%f76, [%r8];
	ld.shared.f32 	%f77, [%r11];
	fma.rn.f32 	%f78, %f76, %f77, %f108;
	ld.shared.f32 	%f79, [%r8+4];
	ld.shared.f32 	%f80, [%r11+32];
	fma.rn.f32 	%f81, %f79, %f80, %f78;
	ld.shared.f32 	%f82, [%r8+8];
	ld.shared.f32 	%f83, [%r11+64];
	fma.rn.f32 	%f84, %f82, %f83, %f81;
	ld.shared.f32 	%f85, [%r8+12];
	ld.shared.f32 	%f86, [%r11+96];
	fma.rn.f32 	%f87, %f85, %f86, %f84;
	ld.shared.f32 	%f88, [%r8+16];
	ld.shared.f32 	%f89, [%r11+128];
	fma.rn.f32 	%f90, %f88, %f89, %f87;
	ld.shared.f32 	%f91, [%r8+20];
	ld.shared.f32 	%f92, [%r11+160];
	fma.rn.f32 	%f93, %f91, %f92, %f90;
	ld.shared.f32 	%f94, [%r8+24];
	ld.shared.f32 	%f95, [%r11+192];
	fma.rn.f32 	%f96, %f94, %f95, %f93;
	ld.shared.f32 	%f97, [%r8+28];
	ld.shared.f32 	%f98, [%r11+224];
	fma.rn.f32 	%f108, %f97, %f98, %f96;
	bar.sync 	0;
$L__BB1_19:
	setp.gt.u32 	%p24, %r4, 1999;
	setp.gt.s32 	%p25, %r6, 1999;
	or.pred  	%p26, %p24, %p25;
	@%p26 bra 	$L__BB1_21;
	mad.lo.s32 	%r56, %r6, 2000, %r4;
	cvta.to.global.u64 	%rd21, %rd4;
	mul.wide.s32 	%rd22, %r56, 4;
	add.s64 	%rd23, %rd21, %rd22;
	st.global.f32 	[%rd23], %f108;
$L__BB1_21:
	ret;

}


// ===== COMPILED SASS (sm_100) =====

	.target	sm_100

	.elftype	@"ET_EXEC"


//--------------------- .note.nv.tkinfo           --------------------------
	.section	.note.nv.tkinfo,"",@"SHT_NOTE"
	.sectionflags	@"SHF_NOTE_NV_TKINFO"
	.tkinfo
        /*0018*/ 	.word	0x00000002
        /*0030*/ 	.string	""
        /*0030*/ 	.string	"ptxas"
        /*0030*/ 	.string	"Cuda compilation tools, release 13.0, V13.0.88"
        /*0030*/ 	.string	"Build cuda_13.0.r13.0/compiler.36424714_0"
        /*0030*/ 	.string	"-arch sm_100 -m 64 "



//--------------------- .note.nv.cuinfo           --------------------------
	.section	.note.nv.cuinfo,"",@"SHT_NOTE"
	.sectionflags	@"SHF_NOTE_NV_CUINFO"
        /*0018*/ 	.short	0x0002
        /*001a*/ 	.short	0x0064
        /*001c*/ 	.short	0x0082
	.zero		2


//--------------------- .nv.info                  --------------------------
	.section	.nv.info,"",@"SHT_CUDA_INFO"
	.align	4


	//----- nvinfo : EIATTR_REGCOUNT
	.align		4
        /*0000*/ 	.byte	0x04, 0x2f
        /*0002*/ 	.short	(.L_1 - .L_0)
	.align		4
.L_0:
        /*0004*/ 	.word	index@(_Z10matrixInitPffii)
        /*0008*/ 	.word	0x0000001b


	//----- nvinfo : EIATTR_FRAME_SIZE
	.align		4
.L_1:
        /*000c*/ 	.byte	0x04, 0x11
        /*000e*/ 	.short	(.L_3 - .L_2)
	.align		4
.L_2:
        /*0010*/ 	.word	index@(_Z10matrixInitPffii)
        /*0014*/ 	.word	0x00000000


	//----- nvinfo : EIATTR_REGCOUNT
	.align		4
.L_3:
        /*0018*/ 	.byte	0x04, 0x2f
        /*001a*/ 	.short	(.L_5 - .L_4)
	.align		4
.L_4:
        /*001c*/ 	.word	index@(_Z11matrixMultiPfS_S_i)
        /*0020*/ 	.word	0x00000020


	//----- nvinfo : EIATTR_FRAME_SIZE
	.align		4
.L_5:
        /*0024*/ 	.byte	0x04, 0x11
        /*0026*/ 	.short	(.L_7 - .L_6)
	.align		4
.L_6:
        /*0028*/ 	.word	index@(_Z11matrixMultiPfS_S_i)
        /*002c*/ 	.word	0x00000000


	//----- nvinfo : EIATTR_MIN_STACK_SIZE
	.align		4
.L_7:
        /*0030*/ 	.byte	0x04, 0x12
        /*0032*/ 	.short	(.L_9 - .L_8)
	.align		4
.L_8:
        /*0034*/ 	.word	index@(_Z11matrixMultiPfS_S_i)
        /*0038*/ 	.word	0x00000000


	//----- nvinfo : EIATTR_MIN_STACK_SIZE
	.align		4
.L_9:
        /*003c*/ 	.byte	0x04, 0x12
        /*003e*/ 	.short	(.L_11 - .L_10)
	.align		4
.L_10:
        /*0040*/ 	.word	index@(_Z10matrixInitPffii)
        /*0044*/ 	.word	0x00000000
.L_11:


//--------------------- .nv.compat                --------------------------
	.section	.nv.compat,"",@"SHT_CUDA_COMPAT_INFO"
	.align	4
        /*0000*/ 	.byte	0x02, 0x09, 0x00, 0x00, 0x02, 0x02, 0x01, 0x00, 0x02, 0x05, 0x05, 0x00, 0x03, 0x07, 0x01, 0x01
        /*0010*/ 	.byte	0x02, 0x03, 0x00, 0x00, 0x02, 0x06, 0x01, 0x00, 0x04, 0x0b, 0x08, 0x00, 0x09, 0x00, 0x00, 0x00
        /*0020*/ 	.byte	0x00, 0x00, 0x00, 0x00


//--------------------- .nv.info._Z11matrixMultiPfS_S_i --------------------------
	.section	.nv.info._Z11matrixMultiPfS_S_i,"",@"SHT_CUDA_INFO"
	.sectionflags	@""
	.align	4


	//----- nvinfo : EIATTR_CUDA_API_VERSION
	.align		4
        /*0000*/ 	.byte	0x04, 0x37
        /*0002*/ 	.short	(.L_13 - .L_12)
.L_12:
        /*0004*/ 	.word	0x00000082


	//----- nvinfo : EIATTR_KPARAM_INFO
	.align		4
.L_13:
        /*0008*/ 	.byte	0x04, 0x17
        /*000a*/ 	.short	(.L_15 - .L_14)
.L_14:
        /*000c*/ 	.word	0x00000000
        /*0010*/ 	.short	0x0003
        /*0012*/ 	.short	0x0018
        /*0014*/ 	.byte	0x00, 0xf0, 0x11, 0x00


	//----- nvinfo : EIATTR_KPARAM_INFO
	.align		4
.L_15:
        /*0018*/ 	.byte	0x04, 0x17
        /*001a*/ 	.short	(.L_17 - .L_16)
.L_16:
        /*001c*/ 	.word	0x00000000
        /*0020*/ 	.short	0x0002
        /*0022*/ 	.short	0x0010
        /*0024*/ 	.byte	0x00, 0xf5, 0x21, 0x00


	//----- nvinfo : EIATTR_KPARAM_INFO
	.align		4
.L_17:
        /*0028*/ 	.byte	0x04, 0x17
        /*002a*/ 	.short	(.L_19 - .L_18)
.L_18:
        /*002c*/ 	.word	0x00000000
        /*0030*/ 	.short	0x0001
        /*0032*/ 	.short	0x0008
        /*0034*/ 	.byte	0x00, 0xf5, 0x21, 0x00


	//----- nvinfo : EIATTR_KPARAM_INFO
	.align		4
.L_19:
        /*0038*/ 	.byte	0x04, 0x17
        /*003a*/ 	.short	(.L_21 - .L_20)
.L_20:
        /*003c*/ 	.word	0x00000000
        /*0040*/ 	.short	0x0000
        /*0042*/ 	.short	0x0000
        /*0044*/ 	.byte	0x00, 0xf5, 0x21, 0x00


	//----- nvinfo : EIATTR_SPARSE_MMA_MASK
	.align		4
.L_21:
        /*0048*/ 	.byte	0x03, 0x50
        /*004a*/ 	.short	0x0000


	//----- nvinfo : EIATTR_MAXREG_COUNT
	.align		4
        /*004c*/ 	.byte	0x03, 0x1b
        /*004e*/ 	.short	0x00ff


	//----- nvinfo : EIATTR_NUM_BARRIERS
	.align		4
        /*0050*/ 	.byte	0x02, 0x4c
        /*0052*/ 	.byte	0x01
	.zero		1


	//----- nvinfo : EIATTR_MERCURY_ISA_VERSION
	.align		4
        /*0054*/ 	.byte	0x03, 0x5f
        /*0056*/ 	.short	0x0101


	//----- nvinfo : EIATTR_VRC_CTA_INIT_COUNT
	.align		4
        /*0058*/ 	.byte	0x02, 0x4a
	.zero		1
	.zero		1


	//----- nvinfo : EIATTR_EXIT_INSTR_OFFSETS
	.align		4
        /*005c*/ 	.byte	0x04, 0x1c
        /*005e*/ 	.short	(.L_23 - .L_22)


	//   ....[0]....
.L_22:
        /*0060*/ 	.word	0x00000a30


	//   ....[1]....
        /*0064*/ 	.word	0x00000a80


	//----- nvinfo : EIATTR_CBANK_PARAM_SIZE
	.align		4
.L_23:
        /*0068*/ 	.byte	0x03, 0x19
        /*006a*/ 	.short	0x001c


	//----- nvinfo : EIATTR_PARAM_CBANK
	.align		4
        /*006c*/ 	.byte	0x04, 0x0a
        /*006e*/ 	.short	(.L_25 - .L_24)
	.align		4
.L_24:
        /*0070*/ 	.word	index@(.nv.constant0._Z11matrixMultiPfS_S_i)
        /*0074*/ 	.short	0x0380
        /*0076*/ 	.short	0x001c


	//----- nvinfo : EIATTR_SW_WAR
	.align		4
.L_25:
        /*0078*/ 	.byte	0x04, 0x36
        /*007a*/ 	.short	(.L_27 - .L_26)
.L_26:
        /*007c*/ 	.word	0x00000008
.L_27:


//--------------------- .nv.info._Z10matrixInitPffii --------------------------
	.section	.nv.info._Z10matrixInitPffii,"",@"SHT_CUDA_INFO"
	.sectionflags	@""
	.align	4


	//----- nvinfo : EIATTR_CUDA_API_VERSION
	.align		4
        /*0000*/ 	.byte	0x04, 0x37
        /*0002*/ 	.short	(.L_29 - .L_28)
.L_28:
        /*0004*/ 	.word	0x00000082


	//----- nvinfo : EIATTR_KPARAM_INFO
	.align		4
.L_29:
        /*0008*/ 	.byte	0x04, 0x17
        /*000a*/ 	.short	(.L_31 - .L_30)
.L_30:
        /*000c*/ 	.word	0x00000000
        /*0010*/ 	.short	0x0003
        /*0012*/ 	.short	0x0010
        /*0014*/ 	.byte	0x00, 0xf0, 0x11, 0x00


	//----- nvinfo : EIATTR_KPARAM_INFO
	.align		4
.L_31:
        /*0018*/ 	.byte	0x04, 0x17
        /*001a*/ 	.short	(.L_33 - .L_32)
.L_32:
        /*001c*/ 	.word	0x00000000
        /*0020*/ 	.short	0x0002
        /*0022*/ 	.short	0x000c
        /*0024*/ 	.byte	0x00, 0xf0, 0x11, 0x00


	//----- nvinfo : EIATTR_KPARAM_INFO
	.align		4
.L_33:
        /*0028*/ 	.byte	0x04, 0x17
        /*002a*/ 	.short	(.L_35 - .L_34)
.L_34:
        /*002c*/ 	.word	0x00000000
        /*0030*/ 	.short	0x0001
        /*0032*/ 	.short	0x0008
        /*0034*/ 	.byte	0x00, 0xf0, 0x11, 0x00


	//----- nvinfo : EIATTR_KPARAM_INFO
	.align		4
.L_35:
        /*0038*/ 	.byte	0x04, 0x17
        /*003a*/ 	.short	(.L_37 - .L_36)
.L_36:
        /*003c*/ 	.word	0x00000000
        /*0040*/ 	.short	0x0000
        /*0042*/ 	.short	0x0000
        /*0044*/ 	.byte	0x00, 0xf5, 0x21, 0x00


	//----- nvinfo : EIATTR_SPARSE_MMA_MASK
	.align		4
.L_37:
        /*0048*/ 	.byte	0x03, 0x50
        /*004a*/ 	.short	0x0000


	//----- nvinfo : EIATTR_MAXREG_COUNT
	.align		4
        /*004c*/ 	.byte	0x03, 0x1b
        /*004e*/ 	.short	0x00ff


	//----- nvinfo : EIATTR_MERCURY_ISA_VERSION
	.align		4
        /*0050*/ 	.byte	0x03, 0x5f
        /*0052*/ 	.short	0x0101


	//----- nvinfo : EIATTR_VRC_CTA_INIT_COUNT
	.align		4
        /*0054*/ 	.byte	0x02, 0x4a
	.zero		1
	.zero		1


	//----- nvinfo : EIATTR_EXIT_INSTR_OFFSETS
	.align		4
        /*0058*/ 	.byte	0x04, 0x1c
        /*005a*/ 	.short	(.L_39 - .L_38)


	//   ....[0]....
.L_38:
        /*005c*/ 	.word	0x000000d0


	//   ....[1]....
        /*0060*/ 	.word	0x00000620


	//----- nvinfo : EIATTR_CRS_STACK_SIZE
	.align		4
.L_39:
        /*0064*/ 	.byte	0x04, 0x1e
        /*0066*/ 	.short	(.L_41 - .L_40)
.L_40:
        /*0068*/ 	.word	0x00000000


	//----- nvinfo : EIATTR_CBANK_PARAM_SIZE
	.align		4
.L_41:
        /*006c*/ 	.byte	0x03, 0x19
        /*006e*/ 	.short	0x0014


	//----- nvinfo : EIATTR_PARAM_CBANK
	.align		4
        /*0070*/ 	.byte	0x04, 0x0a
        /*0072*/ 	.short	(.L_43 - .L_42)
	.align		4
.L_42:
        /*0074*/ 	.word	index@(.nv.constant0._Z10matrixInitPffii)
        /*0078*/ 	.short	0x0380
        /*007a*/ 	.short	0x0014


	//----- nvinfo : EIATTR_SW_WAR
	.align		4
.L_43:
        /*007c*/ 	.byte	0x04, 0x36
        /*007e*/ 	.short	(.L_45 - .L_44)
.L_44:
        /*0080*/ 	.word	0x00000008
.L_45:


//--------------------- .nv.callgraph             --------------------------
	.section	.nv.callgraph,"",@"SHT_CUDA_CALLGRAPH"
	.align	4
	.sectionentsize	8
	.align		4
        /*0000*/ 	.word	0x00000000
	.align		4
        /*0004*/ 	.word	0xffffffff
	.align		4
        /*0008*/ 	.word	0x00000000
	.align		4
        /*000c*/ 	.word	0xfffffffe
	.align		4
        /*0010*/ 	.word	0x00000000
	.align		4
        /*0014*/ 	.word	0xfffffffd
	.align		4
        /*0018*/ 	.word	0x00000000
	.align		4
        /*001c*/ 	.word	0xfffffffc


//--------------------- .text._Z11matrixMultiPfS_S_i --------------------------
	.section	.text._Z11matrixMultiPfS_S_i,"ax",@progbits
	.align	128
        .global         _Z11matrixMultiPfS_S_i
        .type           _Z11matrixMultiPfS_S_i,@function
        .size           _Z11matrixMultiPfS_S_i,(.L_x_11 - _Z11matrixMultiPfS_S_i)
        .other          _Z11matrixMultiPfS_S_i,@"STO_CUDA_ENTRY STV_DEFAULT"
_Z11matrixMultiPfS_S_i:
.text._Z11matrixMultiPfS_S_i:
[----:B------:R-:W-:Y:S01]  /*0000*/  LDC R1, c[0x0][0x37c] ;  /* 0x0000df00ff017b82 */ /* 0x000fe20000000800 */
[----:B------:R-:W0:Y:S01]  /*0010*/  S2R R3, SR_TID.X ;  /* 0x0000000000037919 */ /* 0x000e220000002100 */
[----:B------:R-:W1:Y:S01]  /*0020*/  LDCU UR8, c[0x0][0x398] ;  /* 0x00007300ff0877ac */ /* 0x000e620008000800 */
[----:B------:R-:W-:Y:S01]  /*0030*/  HFMA2 R11, -RZ, RZ, 0, 0 ;  /* 0x00000000ff0b7431 */ /* 0x000fe200000001ff */
[----:B------:R-:W2:Y:S01]  /*0040*/  S2R R0, SR_TID.Y ;  /* 0x0000000000007919 */ /* 0x000ea20000002200 */
[----:B------:R-:W3:Y:S01]  /*0050*/  LDCU.64 UR10, c[0x0][0x358] ;  /* 0x00006b00ff0a77ac */ /* 0x000ee20008000a00 */
[----:B------:R-:W2:Y:S01]  /*0060*/  S2R R19, SR_CTAID.Y ;  /* 0x0000000000137919 */ /* 0x000ea20000002600 */
[----:B------:R-:W0:Y:S01]  /*0070*/  S2R R8, SR_CTAID.X ;  /* 0x0000000000087919 */ /* 0x000e220000002500 */
[----:B-1----:R-:W-:Y:S01]  /*0080*/  UISETP.GE.AND UP0, UPT, UR8, 0x8, UPT ;  /* 0x000000080800788c */ /* 0x002fe2000bf06270 */
[----:B--2---:R-:W-:Y:S02]  /*0090*/  LEA R21, R19, R0, 0x3 ;  /* 0x0000000013157211 */ /* 0x004fe400078e18ff */
[----:B0-----:R-:W-:-:S06]  /*00a0*/  LEA R20, R8, R3, 0x3 ;  /* 0x0000000308147211 */ /* 0x001fcc00078e18ff */
[----:B---3--:R-:W-:Y:S05]  /*00b0*/  BRA.U !UP0, `(.L_x_0) ;  /* 0x0000000908547547 */ /* 0x008fea000b800000 */
[----:B------:R-:W0:Y:S01]  /*00c0*/  S2UR UR6, SR_CgaCtaId ;  /* 0x00000000000679c3 */ /* 0x000e220000008800 */
[----:B------:R-:W-:Y:S01]  /*00d0*/  UMOV UR4, 0x400 ;  /* 0x0000040000047882 */ /* 0x000fe20000000000 */
[----:B------:R-:W-:Y:S01]  /*00e0*/  ULOP3.LUT UR9, UR8, 0x7ffffff8, URZ, 0xc0, !UPT ;  /* 0x7ffffff808097892 */ /* 0x000fe2000f8ec0ff */
[----:B------:R-:W-:Y:S01]  /*00f0*/  MOV R11, RZ ;  /* 0x000000ff000b7202 */ /* 0x000fe20000000f00 */
[----:B------:R-:W-:Y:S02]  /*0100*/  UIADD3 UR5, UPT, UPT, UR4, 0x100, URZ ;  /* 0x0000010004057890 */ /* 0x000fe4000fffe0ff */
[----:B------:R-:W-:Y:S02]  /*0110*/  UISETP.NE.AND UP0, UPT, UR9, 0x8, UPT ;  /* 0x000000080900788c */ /* 0x000fe4000bf05270 */
[----:B------:R-:W-:-:S04]  /*0120*/  USHF.R.S32.HI UR7, URZ, 0x1f, UR8 ;  /* 0x0000001fff077899 */ /* 0x000fc80008011408 */
[----:B------:R-:W-:-:S04]  /*0130*/  ULEA.HI UR7, UR7, UR8, URZ, 0x3 ;  /* 0x0000000807077291 */ /* 0x000fc8000f8f18ff */
[----:B------:R-:W-:Y:S02]  /*0140*/  USHF.R.S32.HI UR7, URZ, 0x3, UR7 ;  /* 0x00000003ff077899 */ /* 0x000fe40008011407 */
[----:B0-----:R-:W-:Y:S02]  /*0150*/  ULEA UR5, UR6, UR5, 0x18 ;  /* 0x0000000506057291 */ /* 0x001fe4000f8ec0ff */
[----:B------:R-:W-:-:S04]  /*0160*/  ULEA UR4, UR6, UR4, 0x18 ;  /* 0x0000000406047291 */ /* 0x000fc8000f8ec0ff */
[C---:B------:R-:W-:Y:S02]  /*0170*/  LEA R5, R3.reuse, UR5, 0x2 ;  /* 0x0000000503057c11 */ /* 0x040fe4000f8e10ff */
[C---:B------:R-:W-:Y:S01]  /*0180*/  LEA R2, R0.reuse, UR4, 0x5 ;  /* 0x0000000400027c11 */ /* 0x040fe2000f8e28ff */
[----:B------:R-:W-:Y:S02]  /*0190*/  UMOV UR4, URZ ;  /* 0x000000ff00047c82 */ /* 0x000fe40008000000 */
[----:B------:R-:W-:Y:S01]  /*01a0*/  IMAD R6, R0, 0x20, R5 ;  /* 0x0000002000067824 */ /* 0x000fe200078e0205 */
[----:B------:R-:W-:Y:S01]  /*01b0*/  LEA R4, R3, R2, 0x2 ;  /* 0x0000000203047211 */ /* 0x000fe200078e10ff */
[----:B------:R-:W-:Y:S06]  /*01c0*/  BRA.U !UP0, `(.L_x_1) ;  /* 0x00000005086c7547 */ /* 0x000fec000b800000 */
[----:B------:R-:W0:Y:S01]  /*01d0*/  LDC.64 R22, c[0x0][0x388] ;  /* 0x0000e200ff167b82 */ /* 0x000e220000000a00 */
[--C-:B------:R-:W-:Y:S02]  /*01e0*/  IMAD R7, R0, 0x7d0, R3.reuse ;  /* 0x000007d000077824 */ /* 0x100fe400078e0203 */
[----:B------:R-:W-:Y:S02]  /*01f0*/  HFMA2 R16, -RZ, RZ, 0, 4.76837158203125e-07 ;  /* 0x00000008ff107431 */ /* 0x000fe400000001ff */
[----:B------:R-:W-:Y:S01]  /*0200*/  IMAD R19, R19, 0xfa0, R3 ;  /* 0x00000fa013137824 */ /* 0x000fe200078e0203 */
[----:B------:R-:W-:Y:S01]  /*0210*/  ULOP3.LUT UR4, UR7, 0xffffffe, URZ, 0xc0, !UPT ;  /* 0x0ffffffe07047892 */ /* 0x000fe2000f8ec0ff */
[----:B------:R-:W-:Y:S01]  /*0220*/  ISETP.GT.U32.AND P1, PT, R21, 0x7cf, PT ;  /* 0x000007cf1500780c */ /* 0x000fe20003f24070 */
[----:B------:R-:W-:Y:S01]  /*0230*/  IMAD.MOV.U32 R18, RZ, RZ, R0 ;  /* 0x000000ffff127224 */ /* 0x000fe200078e0000 */
[----:B------:R-:W-:Y:S01]  /*0240*/  LEA R7, R8, R7, 0x3 ;  /* 0x0000000708077211 */ /* 0x000fe200078e18ff */
[----:B------:R-:W-:Y:S01]  /*0250*/  IMAD R19, R0, 0x1f4, R19 ;  /* 0x000001f400137824 */ /* 0x000fe200078e0213 */
[----:B------:R-:W-:Y:S01]  /*0260*/  MOV R11, RZ ;  /* 0x000000ff000b7202 */ /* 0x000fe20000000f00 */
[----:B------:R-:W-:Y:S01]  /*0270*/  UIADD3 UR4, UPT, UPT, -UR4, URZ, URZ ;  /* 0x000000ff04047290 */ /* 0x000fe2000fffe1ff */
[----:B------:R-:W-:-:S11]  /*0280*/  MOV R17, R3 ;  /* 0x0000000300117202 */ /* 0x000fd60000000f00 */
.L_x_2:
[----:B------:R-:W-:Y:S01]  /*0290*/  ISETP.GT.U32.OR P2, PT, R17, 0x1f3, P1 ;  /* 0x000001f31100780c */ /* 0x000fe20000f44470 */
[----:B0-----:R-:W-:Y:S01]  /*02a0*/  IMAD.WIDE R24, R7, 0x4, R22 ;  /* 0x0000000407187825 */ /* 0x001fe200078e0216 */
[----:B------:R-:W-:Y:S02]  /*02b0*/  ISETP.GT.AND P0, PT, R20, 0x7cf, PT ;  /* 0x000007cf1400780c */ /* 0x000fe40003f04270 */
[----:B------:R-:W-:Y:S02]  /*02c0*/  MOV R29, RZ ;  /* 0x000000ff001d7202 */ /* 0x000fe40000000f00 */
[----:B------:R-:W-:Y:S02]  /*02d0*/  ISETP.GT.U32.OR P3, PT, R18, 0x1f3, P0 ;  /* 0x000001f31200780c */ /* 0x000fe40000764470 */
[----:B------:R-:W-:-:S05]  /*02e0*/  MOV R10, RZ ;  /* 0x000000ff000a7202 */ /* 0x000fca0000000f00 */
[----:B------:R-:W0:Y:S06]  /*02f0*/  @!P2 LDC.64 R8, c[0x0][0x380] ;  /* 0x0000e000ff08ab82 */ /* 0x000e2c0000000a00 */
[----:B------:R-:W2:Y:S01]  /*0300*/  @!P3 LDG.E R10, desc[UR10][R24.64] ;  /* 0x0000000a180ab981 */ /* 0x000ea2000c1e1900 */
[----:B0-----:R-:W-:-:S05]  /*0310*/  @!P2 IMAD.WIDE.U32 R8, R19, 0x4, R8 ;  /* 0x000000041308a825 */ /* 0x001fca00078e0008 */
[----:B------:R-:W3:Y:S04]  /*0320*/  @!P2 LDG.E R29, desc[UR10][R8.64] ;  /* 0x0000000a081da981 */ /* 0x000ee8000c1e1900 */
[----:B---3--:R-:W-:Y:S04]  /*0330*/  STS [R4], R29 ;  /* 0x0000001d04007388 */ /* 0x008fe80000000800 */
[----:B--2---:R-:W-:Y:S01]  /*0340*/  STS [R6], R10 ;  /* 0x0000000a06007388 */ /* 0x004fe20000000800 */
[----:B------:R-:W-:Y:S06]  /*0350*/  BAR.SYNC.DEFER_BLOCKING 0x0 ;  /* 0x0000000000007b1d */ /* 0x000fec0000010000 */
[----:B------:R-:W-:Y:S04]  /*0360*/  LDS R27, [R5] ;  /* 0x00000000051b7984 */ /* 0x000fe80000000800 */
[----:B------:R-:W0:Y:S04]  /*0370*/  LDS.128 R12, [R2] ;  /* 0x00000000020c7984 */ /* 0x000e280000000c00 */
[----:B------:R-:W1:Y:S04]  /*0380*/  LDS R28, [R5+0x20] ;  /* 0x00002000051c7984 */ /* 0x000e680000000800 */
[----:B------:R-:W2:Y:S04]  /*0390*/  LDS R8, [R5+0x40] ;  /* 0x0000400005087984 */ /* 0x000ea80000000800 */
[----:B------:R-:W3:Y:S01]  /*03a0*/  LDS R26, [R5+0x60] ;  /* 0x00006000051a7984 */ /* 0x000ee20000000800 */
[----:B0-----:R-:W-:-:S03]  /*03b0*/  FFMA R12, R12, R27, R11 ;  /* 0x0000001b0c0c7223 */ /* 0x001fc6000000000b */
[----:B------:R-:W-:Y:S01]  /*03c0*/  LDS R27, [R5+0x80] ;  /* 0x00008000051b7984 */ /* 0x000fe20000000800 */
[----:B-1----:R-:W-:-:S03]  /*03d0*/  FFMA R13, R28, R13, R12 ;  /* 0x0000000d1c0d7223 */ /* 0x002fc6000000000c */
[----:B------:R-:W-:Y:S01]  /*03e0*/  LDS R28, [R5+0xc0] ;  /* 0x0000c000051c7984 */ /* 0x000fe20000000800 */
[----:B--2---:R-:W-:-:S03]  /*03f0*/  FFMA R13, R8, R14, R13 ;  /* 0x0000000e080d7223 */ /* 0x004fc6000000000d */
[----:B------:R-:W0:Y:S01]  /*0400*/  LDS.128 R8, [R2+0x10] ;  /* 0x0000100002087984 */ /* 0x000e220000000c00 */
[----:B------:R-:W-:-:S03]  /*0410*/  IADD3 R12, PT, PT, R17, 0x8, RZ ;  /* 0x00000008110c7810 */ /* 0x000fc60007ffe0ff */
[----:B------:R-:W1:Y:S01]  /*0420*/  LDS R14, [R5+0xa0] ;  /* 0x0000a000050e7984 */ /* 0x000e620000000800 */
[----:B------:R-:W-:Y:S01]  /*0430*/  ISETP.GT.U32.OR P2, PT, R12, 0x1f3, P1 ;  /* 0x000001f30c00780c */ /* 0x000fe20000f44470 */
[----:B---3--:R-:W-:-:S12]  /*0440*/  FFMA R15, R26, R15, R13 ;  /* 0x0000000f1a0f7223 */ /* 0x008fd8000000000d */
[----:B------:R-:W2:Y:S01]  /*0450*/  @!P2 LDC.64 R12, c[0x0][0x380] ;  /* 0x0000e000ff0cab82 */ /* 0x000ea20000000a00 */
[----:B------:R-:W-:Y:S01]  /*0460*/  @!P2 IADD3 R26, PT, PT, R16, -0x8, RZ ;  /* 0xfffffff8101aa810 */ /* 0x000fe20007ffe0ff */
[----:B0-----:R-:W-:Y:S01]  /*0470*/  FFMA R15, R8, R27, R15 ;  /* 0x0000001b080f7223 */ /* 0x001fe2000000000f */
[----:B------:R-:W-:-:S05]  /*0480*/  @!P2 IMAD R8, R21, 0x1f4, RZ ;  /* 0x000001f41508a824 */ /* 0x000fca00078e02ff */
[----:B------:R-:W-:-:S04]  /*0490*/  @!P2 IADD3 R8, P3, P4, R8, R26, R3 ;  /* 0x0000001a0808a210 */ /* 0x000fc80007c7e003 */
[----:B--2---:R-:W-:Y:S02]  /*04a0*/  @!P2 LEA R26, P5, R8, R12, 0x2 ;  /* 0x0000000c081aa211 */ /* 0x004fe400078a10ff */
[----:B------:R-:W-:-:S04]  /*04b0*/  @!P2 IADD3.X R12, PT, PT, RZ, RZ, RZ, P3, P4 ;  /* 0x000000ffff0ca210 */ /* 0x000fc80001fe84ff */
[----:B------:R-:W-:Y:S01]  /*04c0*/  @!P2 LEA.HI.X R27, R8, R13, R12, 0x2, P5 ;  /* 0x0000000d081ba211 */ /* 0x000fe200028f140c */
[----:B------:R-:W-:-:S05]  /*04d0*/  VIADD R8, R18, 0x8 ;  /* 0x0000000812087836 */ /* 0x000fca0000000000 */
[----:B------:R-:W-:Y:S02]  /*04e0*/  ISETP.GT.U32.OR P0, PT, R8, 0x1f3, P0 ;  /* 0x000001f30800780c */ /* 0x000fe40000704470 */
[----:B------:R-:W0:Y:S01]  /*04f0*/  LDS R8, [R5+0xe0] ;  /* 0x0000e00005087984 */ /* 0x000e220000000800 */
[----:B-1----:R-:W-:Y:S01]  /*0500*/  FFMA R9, R14, R9, R15 ;  /* 0x000000090e097223 */ /* 0x002fe2000000000f */
[----:B------:R-:W-:Y:S01]  /*0510*/  MOV R13, RZ ;  /* 0x000000ff000d7202 */ /* 0x000fe20000000f00 */
[----:B------:R-:W-:Y:S01]  /*0520*/  BAR.SYNC.DEFER_BLOCKING 0x0 ;  /* 0x0000000000007b1d */ /* 0x000fe20000010000 */
[----:B------:R-:W-:-:S05]  /*0530*/  MOV R15, RZ ;  /* 0x000000ff000f7202 */ /* 0x000fca0000000f00 */
[----:B------:R-:W2:Y:S04]  /*0540*/  @!P2 LDG.E R13, desc[UR10][R26.64+0x20] ;  /* 0x0000200a1a0da981 */ /* 0x000ea8000c1e1900 */
[----:B------:R-:W3:Y:S01]  /*0550*/  @!P0 LDG.E R15, desc[UR10][R24.64+0xfa00] ;  /* 0x00fa000a180f8981 */ /* 0x000ee2000c1e1900 */
[----:B------:R-:W-:-:S04]  /*0560*/  FFMA R9, R28, R10, R9 ;  /* 0x0000000a1c097223 */ /* 0x000fc80000000009 */
[----:B0-----:R-:W-:Y:S01]  /*0570*/  FFMA R9, R8, R11, R9 ;  /* 0x0000000b08097223 */ /* 0x001fe20000000009 */
[----:B------:R-:W-:-:S04]  /*0580*/  UIADD3 UR4, UPT, UPT, UR4, 0x2, URZ ;  /* 0x0000000204047890 */ /* 0x000fc8000fffe0ff */
[----:B------:R-:W-:Y:S01]  /*0590*/  UISETP.NE.AND UP0, UPT, UR4, URZ, UPT ;  /* 0x000000ff0400728c */ /* 0x000fe2000bf05270 */
[----:B------:R-:W-:Y:S01]  /*05a0*/  IADD3 R7, PT, PT, R7, 0x7d00, RZ ;  /* 0x00007d0007077810 */ /* 0x000fe20007ffe0ff */
[----:B------:R-:W-:Y:S01]  /*05b0*/  VIADD R16, R16, 0x10 ;  /* 0x0000001010107836 */ /* 0x000fe20000000000 */
[----:B------:R-:W-:Y:S02]  /*05c0*/  IADD3 R17, PT, PT, R17, 0x10, RZ ;  /* 0x0000001011117810 */ /* 0x000fe40007ffe0ff */
[----:B------:R-:W-:Y:S02]  /*05d0*/  IADD3 R18, PT, PT, R18, 0x10, RZ ;  /* 0x0000001012127810 */ /* 0x000fe40007ffe0ff */
[----:B------:R-:W-:Y:S01]  /*05e0*/  IADD3 R19, PT, PT, R19, 0x10, RZ ;  /* 0x0000001013137810 */ /* 0x000fe20007ffe0ff */
[----:B--2---:R-:W-:Y:S04]  /*05f0*/  STS [R4], R13 ;  /* 0x0000000d04007388 */ /* 0x004fe80000000800 */
[----:B---3--:R-:W-:Y:S01]  /*0600*/  STS [R6], R15 ;  /* 0x0000000f06007388 */ /* 0x008fe20000000800 */
[----:B------:R-:W-:Y:S06]  /*0610*/  BAR.SYNC.DEFER_BLOCKING 0x0 ;  /* 0x0000000000007b1d */ /* 0x000fec0000010000 */
[----:B------:R-:W-:Y:S04]  /*0620*/  LDS R25, [R5] ;  /* 0x0000000005197984 */ /* 0x000fe80000000800 */
[----:B------:R-:W0:Y:S04]  /*0630*/  LDS.128 R12, [R2] ;  /* 0x00000000020c7984 */ /* 0x000e280000000c00 */
[----:B------:R-:W1:Y:S04]  /*0640*/  LDS R24, [R5+0x20] ;  /* 0x0000200005187984 */ /* 0x000e680000000800 */
[----:B------:R-:W2:Y:S01]  /*0650*/  LDS R29, [R5+0x40] ;  /* 0x00004000051d7984 */ /* 0x000ea20000000800 */
[----:B0-----:R-:W-:-:S03]  /*0660*/  FFMA R9, R12, R25, R9 ;  /* 0x000000190c097223 */ /* 0x001fc60000000009 */
[----:B------:R-:W0:Y:S01]  /*0670*/  LDS R12, [R5+0x60] ;  /* 0x00006000050c7984 */ /* 0x000e220000000800 */
[----:B-1----:R-:W-:-:S03]  /*0680*/  FFMA R24, R24, R13, R9 ;  /* 0x0000000d18187223 */ /* 0x002fc60000000009 */
[----:B------:R-:W-:Y:S04]  /*0690*/  LDS R13, [R5+0x80] ;  /* 0x00008000050d7984 */ /* 0x000fe80000000800 */
[----:B------:R-:W1:Y:S01]  /*06a0*/  LDS.128 R8, [R2+0x10] ;  /* 0x0000100002087984 */ /* 0x000e620000000c00 */
[----:B--2---:R-:W-:-:S03]  /*06b0*/  FFMA R29, R29, R14, R24 ;  /* 0x0000000e1d1d7223 */ /* 0x004fc60000000018 */
[----:B------:R-:W2:Y:S04]  /*06c0*/  LDS R25, [R5+0xa0] ;  /* 0x0000a00005197984 */ /* 0x000ea80000000800 */
[----:B------:R-:W3:Y:S04]  /*06d0*/  LDS R24, [R5+0xc0] ;  /* 0x0000c00005187984 */ /* 0x000ee80000000800 */
[----:B------:R-:W4:Y:S01]  /*06e0*/  LDS R14, [R5+0xe0] ;  /* 0x0000e000050e7984 */ /* 0x000f220000000800 */
[----:B0-----:R-:W-:-:S04]  /*06f0*/  FFMA R15, R12, R15, R29 ;  /* 0x0000000f0c0f7223 */ /* 0x001fc8000000001d */
[----:B-1----:R-:W-:-:S04]  /*0700*/  FFMA R8, R8, R13, R15 ;  /* 0x0000000d08087223 */ /* 0x002fc8000000000f */
[----:B--2---:R-:W-:-:S04]  /*0710*/  FFMA R9, R25, R9, R8 ;  /* 0x0000000919097223 */ /* 0x004fc80000000008 */
[----:B---3--:R-:W-:-:S04]  /*0720*/  FFMA R9, R24, R10, R9 ;  /* 0x0000000a18097223 */ /* 0x008fc80000000009 */
[----:B----4-:R-:W-:Y:S01]  /*0730*/  FFMA R11, R14, R11, R9 ;  /* 0x0000000b0e0b7223 */ /* 0x010fe20000000009 */
[----:B------:R-:W-:Y:S06]  /*0740*/  BAR.SYNC.DEFER_BLOCKING 0x0 ;  /* 0x0000000000007b1d */ /* 0x000fec0000010000 */
[----:B------:R-:W-:Y:S05]  /*0750*/  BRA.U UP0, `(.L_x_2) ;  /* 0xfffffff900cc7547 */ /* 0x000fea000b83ffff */
[----:B------:R-:W-:-:S04]  /*0760*/  USHF.L.U32 UR4, UR7, 0x3, URZ ;  /* 0x0000000307047899 */ /* 0x000fc800080006ff */
[----:B------:R-:W-:-:S12]  /*0770*/  ULOP3.LUT UR4, UR4, 0x7ffffff0, URZ, 0xc0, !UPT ;  /* 0x7ffffff004047892 */ /* 0x000fd8000f8ec0ff */
.L_x_1:
[----:B------:R-:W-:-:S04]  /*0780*/  ULOP3.LUT UR5, UR7, 0x1, URZ, 0xc0, !UPT ;  /* 0x0000000107057892 */ /* 0x000fc8000f8ec0ff */
[----:B------:R-:W-:-:S09]  /*0790*/  UISETP.NE.U32.AND UP0, UPT, UR5, 0x1, UPT ;  /* 0x000000010500788c */ /* 0x000fd2000bf05070 */
[----:B------:R-:W-:Y:S05]  /*07a0*/  BRA.U UP0, `(.L_x_0) ;  /* 0x0000000100987547 */ /* 0x000fea000b800000 */
[----:B------:R-:W-:Y:S02]  /*07b0*/  IADD3 R10, PT, PT, R3, UR4, RZ ;  /* 0x00000004030a7c10 */ /* 0x000fe4000fffe0ff */
[----:B------:R-:W-:Y:S02]  /*07c0*/  IADD3 R7, PT, PT, R0, UR4, RZ ;  /* 0x0000000400077c10 */ /* 0x000fe4000fffe0ff */
[----:B------:R-:W-:Y:S02]  /*07d0*/  ISETP.GT.U32.AND P0, PT, R10, 0x1f3, PT ;  /* 0x000001f30a00780c */ /* 0x000fe40003f04070 */
[----:B------:R-:W-:Y:S02]  /*07e0*/  ISETP.GT.U32.AND P1, PT, R7, 0x1f3, PT ;  /* 0x000001f30700780c */ /* 0x000fe40003f24070 */
[----:B------:R-:W-:Y:S02]  /*07f0*/  ISETP.GT.U32.OR P0, PT, R21, 0x7cf, P0 ;  /* 0x000007cf1500780c */ /* 0x000fe40000704470 */
[----:B------:R-:W-:-:S11]  /*0800*/  ISETP.GT.OR P1, PT, R20, 0x7cf, P1 ;  /* 0x000007cf1400780c */ /* 0x000fd60000f24670 */
[----:B------:R-:W0:Y:S01]  /*0810*/  @!P0 LDC.64 R16, c[0x0][0x380] ;  /* 0x0000e000ff108b82 */ /* 0x000e220000000a00 */
[----:B------:R-:W-:Y:S02]  /*0820*/  @!P0 IMAD R3, R21, 0x1f4, R10 ;  /* 0x000001f415038824 */ /* 0x000fe400078e020a */
[----:B------:R-:W-:-:S05]  /*0830*/  @!P1 IMAD R7, R7, 0x7d0, R20 ;  /* 0x000007d007079824 */ /* 0x000fca00078e0214 */
[----:B------:R-:W1:Y:S01]  /*0840*/  @!P1 LDC.64 R8, c[0x0][0x388] ;  /* 0x0000e200ff089b82 */ /* 0x000e620000000a00 */
[----:B0-----:R-:W-:-:S04]  /*0850*/  @!P0 IMAD.WIDE.U32 R16, R3, 0x4, R16 ;  /* 0x0000000403108825 */ /* 0x001fc800078e0010 */
[----:B------:R-:W-:Y:S02]  /*0860*/  HFMA2 R3, -RZ, RZ, 0, 0 ;  /* 0x00000000ff037431 */ /* 0x000fe400000001ff */
[----:B-1----:R-:W-:Y:S01]  /*0870*/  @!P1 IMAD.WIDE R8, R7, 0x4, R8 ;  /* 0x0000000407089825 */ /* 0x002fe200078e0208 */
[----:B------:R-:W-:-:S03]  /*0880*/  MOV R7, RZ ;  /* 0x000000ff00077202 */ /* 0x000fc60000000f00 */
[----:B------:R-:W2:Y:S04]  /*0890*/  @!P0 LDG.E R3, desc[UR10][R16.64] ;  /* 0x0000000a10038981 */ /* 0x000ea8000c1e1900 */
[----:B------:R-:W3:Y:S04]  /*08a0*/  @!P1 LDG.E R7, desc[UR10][R8.64] ;  /* 0x0000000a08079981 */ /* 0x000ee8000c1e1900 */
[----:B--2---:R-:W-:Y:S04]  /*08b0*/  STS [R4], R3 ;  /* 0x0000000304007388 */ /* 0x004fe80000000800 */
[----:B---3--:R-:W-:Y:S01]  /*08c0*/  STS [R6], R7 ;  /* 0x0000000706007388 */ /* 0x008fe20000000800 */
[----:B------:R-:W-:Y:S06]  /*08d0*/  BAR.SYNC.DEFER_BLOCKING 0x0 ;  /* 0x0000000000007b1d */ /* 0x000fec0000010000 */
[----:B------:R-:W-:Y:S04]  /*08e0*/  LDS R0, [R5] ;  /* 0x0000000005007984 */ /* 0x000fe80000000800 */
[----:B------:R-:W0:Y:S04]  /*08f0*/  LDS.128 R12, [R2] ;  /* 0x00000000020c7984 */ /* 0x000e280000000c00 */
[----:B------:R-:W1:Y:S04]  /*0900*/  LDS R23, [R5+0x20] ;  /* 0x0000200005177984 */ /* 0x000e680000000800 */
[----:B------:R-:W2:Y:S04]  /*0910*/  LDS R10, [R5+0x40] ;  /* 0x00004000050a7984 */ /* 0x000ea80000000800 */
[----:B------:R-:W3:Y:S04]  /*0920*/  LDS R25, [R5+0x60] ;  /* 0x0000600005197984 */ /* 0x000ee80000000800 */
[----:B------:R-:W-:Y:S04]  /*0930*/  LDS R22, [R5+0x80] ;  /* 0x0000800005167984 */ /* 0x000fe80000000800 */
[----:B------:R-:W4:Y:S04]  /*0940*/  LDS.128 R16, [R2+0x10] ;  /* 0x0000100002107984 */ /* 0x000f280000000c00 */
[----:B------:R-:W5:Y:S04]  /*0950*/  LDS R9, [R5+0xa0] ;  /* 0x0000a00005097984 */ /* 0x000f680000000800 */
[----:B------:R-:W5:Y:S04]  /*0960*/  LDS R4, [R5+0xc0] ;  /* 0x0000c00005047984 */ /* 0x000f680000000800 */
[----:B------:R-:W5:Y:S01]  /*0970*/  LDS R3, [R5+0xe0] ;  /* 0x0000e00005037984 */ /* 0x000f620000000800 */
[----:B0-----:R-:W-:-:S04]  /*0980*/  FFMA R0, R12, R0, R11 ;  /* 0x000000000c007223 */ /* 0x001fc8000000000b */
[----:B-1----:R-:W-:-:S04]  /*0990*/  FFMA R13, R23, R13, R0 ;  /* 0x0000000d170d7223 */ /* 0x002fc80000000000 */
[----:B--2---:R-:W-:-:S04]  /*09a0*/  FFMA R10, R10, R14, R13 ;  /* 0x0000000e0a0a7223 */ /* 0x004fc8000000000d */
[----:B---3--:R-:W-:-:S04]  /*09b0*/  FFMA R15, R25, R15, R10 ;  /* 0x0000000f190f7223 */ /* 0x008fc8000000000a */
[----:B----4-:R-:W-:-:S04]  /*09c0*/  FFMA R16, R16, R22, R15 ;  /* 0x0000001610107223 */ /* 0x010fc8000000000f */
[----:B-----5:R-:W-:-:S04]  /*09d0*/  FFMA R9, R9, R17, R16 ;  /* 0x0000001109097223 */ /* 0x020fc80000000010 */
[----:B------:R-:W-:-:S04]  /*09e0*/  FFMA R4, R4, R18, R9 ;  /* 0x0000001204047223 */ /* 0x000fc80000000009 */
[----:B------:R-:W-:Y:S01]  /*09f0*/  FFMA R11, R3, R19, R4 ;  /* 0x00000013030b7223 */ /* 0x000fe20000000004 */
[----:B------:R-:W-:Y:S06]  /*0a00*/  BAR.SYNC.DEFER_BLOCKING 0x0 ;  /* 0x0000000000007b1d */ /* 0x000fec0000010000 */
.L_x_0:
[----:B------:R-:W-:-:S04]  /*0a10*/  ISETP.GT.AND P0, PT, R20, 0x7cf, PT ;  /* 0x000007cf1400780c */ /* 0x000fc80003f04270 */
[----:B------:R-:W-:-:S13]  /*0a20*/  ISETP.GT.U32.OR P0, PT, R21, 0x7cf, P0 ;  /* 0x000007cf1500780c */ /* 0x000fda0000704470 */
[----:B------:R-:W-:Y:S05]  /*0a30*/  @P0 EXIT ;  /* 0x000000000000094d */ /* 0x000fea0003800000 */
[----:B------:R-:W0:Y:S01]  /*0a40*/  LDC.64 R2, c[0x0][0x390] ;  /* 0x0000e400ff027b82 */ /* 0x000e220000000a00 */
[----:B------:R-:W-:-:S04]  /*0a50*/  IMAD R21, R20, 0x7d0, R21 ;  /* 0x000007d014157824 */ /* 0x000fc800078e0215 */
[----:B0-----:R-:W-:-:S05]  /*0a60*/  IMAD.WIDE R2, R21, 0x4, R2 ;  /* 0x0000000415027825 */ /* 0x001fca00078e0202 */
[----:B------:R-:W-:Y:S01]  /*0a70*/  STG.E desc[UR10][R2.64], R11 ;  /* 0x0000000b02007986 */ /* 0x000fe2000c10190a */
[----:B------:R-:W-:Y:S05]  /*0a80*/  EXIT ;  /* 0x000000000000794d */ /* 0x000fea0003800000 */
.L_x_3:
[----:B------:R-:W-:-:S00]  /*0a90*/  BRA `(.L_x_3) ;  /* 0xfffffffc00fc7947 */ /* 0x000fc0000383ffff */
[----:B------:R-:W-:-:S00]  /*0aa0*/  NOP ;  /* 0x0000000000007918 */ /* 0x000fc00000000000 */
        /* <DEDUP_REMOVED lines=13> */
.L_x_11:


//--------------------- .text._Z10matrixInitPffii --------------------------
	.section	.text._Z10matrixInitPffii,"ax",@progbits
	.align	128
        .global         _Z10matrixInitPffii
        .type           _Z10matrixInitPffii,@function
        .size           _Z10matrixInitPffii,(.L_x_12 - _Z10matrixInitPffii)
        .other          _Z10matrixInitPffii,@"STO_CUDA_ENTRY STV_DEFAULT"
_Z10matrixInitPffii:
.text._Z10matrixInitPffii:
[----:B------:R-:W-:Y:S01]  /*0000*/  LDC R1, c[0x0][0x37c] ;  /* 0x0000df00ff017b82 */ /* 0x000fe20000000800 */
[----:B------:R-:W0:Y:S07]  /*0010*/  S2R R3, SR_TID.X ;  /* 0x0000000000037919 */ /* 0x000e2e0000002100 */
[----:B------:R-:W0:Y:S01]  /*0020*/  S2UR UR4, SR_CTAID.X ;  /* 0x00000000000479c3 */ /* 0x000e220000002500 */
[----:B------:R-:W1:Y:S01]  /*0030*/  LDCU UR7, c[0x0][0x38c] ;  /* 0x00007180ff0777ac */ /* 0x000e620008000800 */
[----:B------:R-:W2:Y:S06]  /*0040*/  S2R R5, SR_TID.Y ;  /* 0x0000000000057919 */ /* 0x000eac0000002200 */
[----:B------:R-:W0:Y:S08]  /*0050*/  LDC R10, c[0x0][0x360] ;  /* 0x0000d800ff0a7b82 */ /* 0x000e300000000800 */
[----:B------:R-:W2:Y:S08]  /*0060*/  S2UR UR5, SR_CTAID.Y ;  /* 0x00000000000579c3 */ /* 0x000eb00000002600 */
[----:B------:R-:W2:Y:S01]  /*0070*/  LDC R2, c[0x0][0x364] ;  /* 0x0000d900ff027b82 */ /* 0x000ea20000000800 */
[----:B------:R-:W3:Y:S01]  /*0080*/  LDCU UR6, c[0x0][0x374] ;  /* 0x00006e80ff0677ac */ /* 0x000ee20008000800 */
[----:B0-----:R-:W-:-:S05]  /*0090*/  IMAD R6, R10, UR4, R3 ;  /* 0x000000040a067c24 */ /* 0x001fca000f8e0203 */
[----:B-1----:R-:W-:Y:S01]  /*00a0*/  ISETP.GE.AND P0, PT, R6, UR7, PT ;  /* 0x0000000706007c0c */ /* 0x002fe2000bf06270 */
[C---:B--2---:R-:W-:Y:S02]  /*00b0*/  IMAD R0, R2.reuse, UR5, R5 ;  /* 0x0000000502007c24 */ /* 0x044fe4000f8e0205 */
[----:B---3--:R-:W-:-:S10]  /*00c0*/  IMAD R3, R2, UR6, RZ ;  /* 0x0000000602037c24 */ /* 0x008fd4000f8e02ff */
[----:B------:R-:W-:Y:S05]  /*00d0*/  @P0 EXIT ;  /* 0x000000000000094d */ /* 0x000fea0003800000 */
[----:B------:R-:W0:Y:S01]  /*00e0*/  I2F.U32.RP R9, R3 ;  /* 0x0000000300097306 */ /* 0x000e220000209000 */
[----:B------:R-:W1:Y:S01]  /*00f0*/  LDCU UR4, c[0x0][0x390] ;  /* 0x00007200ff0477ac */ /* 0x000e620008000800 */
[----:B------:R-:W-:Y:S01]  /*0100*/  IADD3 R2, PT, PT, R0, R3, RZ ;  /* 0x0000000300027210 */ /* 0x000fe20007ffe0ff */
[----:B------:R-:W-:Y:S01]  /*0110*/  IMAD.MOV R11, RZ, RZ, -R3 ;  /* 0x000000ffff0b7224 */ /* 0x000fe200078e0a03 */
[----:B------:R-:W-:Y:S01]  /*0120*/  ISETP.NE.U32.AND P2, PT, R3, RZ, PT ;  /* 0x000000ff0300720c */ /* 0x000fe20003f45070 */
[----:B------:R-:W-:Y:S01]  /*0130*/  IMAD.MOV.U32 R4, RZ, RZ, RZ ;  /* 0x000000ffff047224 */ /* 0x000fe200078e00ff */
[----:B------:R-:W2:Y:S02]  /*0140*/  LDCU.64 UR6, c[0x0][0x358] ;  /* 0x00006b00ff0677ac */ /* 0x000ea40008000a00 */
[----:B0-----:R-:W0:Y:S01]  /*0150*/  MUFU.RCP R9, R9 ;  /* 0x0000000900097308 */ /* 0x001e220000001000 */
[C---:B-1----:R-:W-:Y:S02]  /*0160*/  ISETP.GE.AND P0, PT, R2.reuse, UR4, PT ;  /* 0x0000000402007c0c */ /* 0x042fe4000bf06270 */
[----:B------:R-:W-:Y:S01]  /*0170*/  VIMNMX R7, PT, PT, R2, UR4, !PT ;  /* 0x0000000402077c48 */ /* 0x000fe2000ffe0100 */
[----:B------:R-:W1:Y:S01]  /*0180*/  LDCU UR4, c[0x0][0x370] ;  /* 0x00006e00ff0477ac */ /* 0x000e620008000800 */
[----:B------:R-:W-:-:S02]  /*0190*/  SEL R8, RZ, 0x1, P0 ;  /* 0x00000001ff087807 */ /* 0x000fc40000000000 */
[----:B0-----:R-:W-:-:S06]  /*01a0*/  IADD3 R5, PT, PT, R9, 0xffffffe, RZ ;  /* 0x0ffffffe09057810 */ /* 0x001fcc0007ffe0ff */
[----:B------:R-:W0:Y:S02]  /*01b0*/  F2I.FTZ.U32.TRUNC.NTZ R5, R5 ;  /* 0x0000000500057305 */ /* 0x000e24000021f000 */
[----:B0-----:R-:W-:-:S04]  /*01c0*/  IMAD R11, R11, R5, RZ ;  /* 0x000000050b0b7224 */ /* 0x001fc800078e02ff */
[----:B------:R-:W-:Y:S01]  /*01d0*/  IMAD.HI.U32 R9, R5, R11, R4 ;  /* 0x0000000b05097227 */ /* 0x000fe200078e0004 */
[----:B------:R-:W-:-:S05]  /*01e0*/  IADD3 R4, PT, PT, R7, -R2, -R8 ;  /* 0x8000000207047210 */ /* 0x000fca0007ffe808 */
[----:B------:R-:W-:-:S05]  /*01f0*/  IMAD.HI.U32 R5, R9, R4, RZ ;  /* 0x0000000409057227 */ /* 0x000fca00078e00ff */
[----:B------:R-:W-:-:S05]  /*0200*/  IADD3 R7, PT, PT, -R5, RZ, RZ ;  /* 0x000000ff05077210 */ /* 0x000fca0007ffe1ff */
[----:B------:R-:W-:Y:S02]  /*0210*/  IMAD R4, R3, R7, R4 ;  /* 0x0000000703047224 */ /* 0x000fe400078e0204 */
[----:B-1----:R-:W-:-:S03]  /*0220*/  IMAD R7, R10, UR4, RZ ;  /* 0x000000040a077c24 */ /* 0x002fc6000f8e02ff */
[----:B------:R-:W-:-:S13]  /*0230*/  ISETP.GE.U32.AND P0, PT, R4, R3, PT ;  /* 0x000000030400720c */ /* 0x000fda0003f06070 */
[----:B------:R-:W-:Y:S01]  /*0240*/  @P0 IMAD.IADD R4, R4, 0x1, -R3 ;  /* 0x0000000104040824 */ /* 0x000fe200078e0a03 */
[----:B------:R-:W-:-:S04]  /*0250*/  @P0 IADD3 R5, PT, PT, R5, 0x1, RZ ;  /* 0x0000000105050810 */ /* 0x000fc80007ffe0ff */
[----:B------:R-:W-:Y:S01]  /*0260*/  ISETP.GE.U32.AND P1, PT, R4, R3, PT ;  /* 0x000000030400720c */ /* 0x000fe20003f26070 */
[----:B------:R-:W-:-:S12]  /*0270*/  IMAD.IADD R4, R3, 0x1, R2 ;  /* 0x0000000103047824 */ /* 0x000fd800078e0202 */
[----:B------:R-:W-:Y:S02]  /*0280*/  @P1 IADD3 R5, PT, PT, R5, 0x1, RZ ;  /* 0x0000000105051810 */ /* 0x000fe40007ffe0ff */
[----:B------:R-:W-:-:S04]  /*0290*/  @!P2 LOP3.LUT R5, RZ, R3, RZ, 0x33, !PT ;  /* 0x00000003ff05a212 */ /* 0x000fc800078e33ff */
[----:B------:R-:W-:Y:S02]  /*02a0*/  IADD3 R5, PT, PT, R8, R5, RZ ;  /* 0x0000000508057210 */ /* 0x000fe40007ffe0ff */
[----:B------:R-:W-:Y:S02]  /*02b0*/  IADD3 R8, PT, PT, R3, R4, RZ ;  /* 0x0000000403087210 */ /* 0x000fe40007ffe0ff */
[----:B--2---:R-:W-:-:S07]  /*02c0*/  LOP3.LUT R9, R5, 0x3, RZ, 0xc0, !PT ;  /* 0x0000000305097812 */ /* 0x004fce00078ec0ff */
.L_x_9:
[----:B0-----:R-:W0:Y:S01]  /*02d0*/  LDC R23, c[0x0][0x390] ;  /* 0x0000e400ff177b82 */ /* 0x001e220000000800 */
[----:B------:R-:W-:Y:S01]  /*02e0*/  BSSY.RECONVERGENT B0, `(.L_x_4) ;  /* 0x000002f000007945 */ /* 0x000fe20003800200 */
[----:B0-----:R-:W-:-:S13]  /*02f0*/  ISETP.GE.AND P0, PT, R0, R23, PT ;  /* 0x000000170000720c */ /* 0x001fda0003f06270 */
[----:B-1234-:R-:W-:Y:S05]  /*0300*/  @P0 BRA `(.L_x_5) ;  /* 0x0000000000b00947 */ /* 0x01efea0003800000 */
[----:B------:R-:W0:Y:S01]  /*0310*/  LDC.64 R10, c[0x0][0x380] ;  /* 0x0000e000ff0a7b82 */ /* 0x000e220000000a00 */
[----:B------:R-:W-:Y:S01]  /*0320*/  ISETP.NE.AND P1, PT, R9, 0x3, PT ;  /* 0x000000030900780c */ /* 0x000fe20003f25270 */
[----:B------:R-:W-:Y:S01]  /*0330*/  BSSY.RECONVERGENT B1, `(.L_x_6) ;  /* 0x0000016000017945 */ /* 0x000fe20003800200 */
[----:B------:R-:W-:Y:S01]  /*0340*/  ISETP.GE.U32.AND P0, PT, R5, 0x3, PT ;  /* 0x000000030500780c */ /* 0x000fe20003f06070 */
[----:B------:R-:W-:-:S04]  /*0350*/  IMAD.MOV.U32 R24, RZ, RZ, R0 ;  /* 0x000000ffff187224 */ /* 0x000fc800078e0000 */
[----:B------:R-:W1:Y:S06]  /*0360*/  LDC.64 R12, c[0x0][0x388] ;  /* 0x0000e200ff0c7b82 */ /* 0x000e6c0000000a00 */
[----:B------:R-:W-:Y:S05]  /*0370*/  @!P1 BRA `(.L_x_7) ;  /* 0x0000000000449947 */ /* 0x000fea0003800000 */
[----:B------:R-:W2:Y:S01]  /*0380*/  LDC.64 R14, c[0x0][0x388] ;  /* 0x0000e200ff0e7b82 */ /* 0x000ea20000000a00 */
[----:B------:R-:W-:Y:S02]  /*0390*/  ISETP.NE.AND P1, PT, R9, RZ, PT ;  /* 0x000000ff0900720c */ /* 0x000fe40003f25270 */
[----:B------:R-:W-:-:S05]  /*03a0*/  MOV R24, R2 ;  /* 0x0000000200187202 */ /* 0x000fca0000000f00 */
[----:B------:R-:W3:Y:S01]  /*03b0*/  LDC.64 R16, c[0x0][0x380] ;  /* 0x0000e000ff107b82 */ /* 0x000ee20000000a00 */
[----:B--2---:R-:W-:-:S04]  /*03c0*/  IMAD R19, R0, R15, R6 ;  /* 0x0000000f00137224 */ /* 0x004fc800078e0206 */
[----:B---3--:R-:W-:-:S05]  /*03d0*/  IMAD.WIDE R18, R19, 0x4, R16 ;  /* 0x0000000413127825 */ /* 0x008fca00078e0210 */
[----:B------:R2:W-:Y:S01]  /*03e0*/  STG.E desc[UR6][R18.64], R14 ;  /* 0x0000000e12007986 */ /* 0x0005e2000c101906 */
[----:B------:R-:W-:Y:S05]  /*03f0*/  @!P1 BRA `(.L_x_7) ;  /* 0x0000000000249947 */ /* 0x000fea0003800000 */
[----:B------:R-:W-:Y:S01]  /*0400*/  ISETP.NE.AND P1, PT, R9, 0x1, PT ;  /* 0x000000010900780c */ /* 0x000fe20003f25270 */
[----:B--2---:R-:W-:Y:S01]  /*0410*/  IMAD R19, R2, R15, R6 ;  /* 0x0000000f02137224 */ /* 0x004fe200078e0206 */
[----:B------:R-:W-:-:S03]  /*0420*/  MOV R24, R4 ;  /* 0x0000000400187202 */ /* 0x000fc60000000f00 */
[----:B------:R-:W-:-:S05]  /*0430*/  IMAD.WIDE R18, R19, 0x4, R16 ;  /* 0x0000000413127825 */ /* 0x000fca00078e0210 */
[----:B------:R3:W-:Y:S03]  /*0440*/  STG.E desc[UR6][R18.64], R14 ;  /* 0x0000000e12007986 */ /* 0x0007e6000c101906 */
[----:B------:R-:W-:Y:S02]  /*0450*/  @P1 IMAD R15, R4, R15, R6 ;  /* 0x0000000f040f1224 */ /* 0x000fe400078e0206 */
[----:B------:R-:W-:Y:S02]  /*0460*/  @P1 IMAD.MOV.U32 R24, RZ, RZ, R8 ;  /* 0x000000ffff181224 */ /* 0x000fe400078e0008 */
[----:B------:R-:W-:-:S05]  /*0470*/  @P1 IMAD.WIDE R16, R15, 0x4, R16 ;  /* 0x000000040f101825 */ /* 0x000fca00078e0210 */
[----:B------:R3:W-:Y:S02]  /*0480*/  @P1 STG.E desc[UR6][R16.64], R14 ;  /* 0x0000000e10001986 */ /* 0x0007e4000c101906 */
.L_x_7:
[----:B------:R-:W-:Y:S05]  /*0490*/  BSYNC.RECONVERGENT B1 ;  /* 0x0000000000017941 */ /* 0x000fea0003800200 */
.L_x_6:
[----:B------:R-:W-:Y:S05]  /*04a0*/  @!P0 BRA `(.L_x_5) ;  /* 0x0000000000488947 */ /* 0x000fea0003800000 */
.L_x_8:
[----:B--234-:R-:W-:Y:S01]  /*04b0*/  IADD3 R14, PT, PT, R3, R24, RZ ;  /* 0x00000018030e7210 */ /* 0x01cfe20007ffe0ff */
[----:B-1----:R-:W-:-:S03]  /*04c0*/  IMAD R15, R24, R13, R6 ;  /* 0x0000000d180f7224 */ /* 0x002fc600078e0206 */
[----:B------:R-:W-:Y:S01]  /*04d0*/  IADD3 R16, PT, PT, R3, R14, RZ ;  /* 0x0000000e03107210 */ /* 0x000fe20007ffe0ff */
[----:B------:R-:W-:Y:S02]  /*04e0*/  IMAD R17, R14, R13, R6 ;  /* 0x0000000d0e117224 */ /* 0x000fe400078e0206 */
[----:B0-----:R-:W-:-:S04]  /*04f0*/  IMAD.WIDE R14, R15, 0x4, R10 ;  /* 0x000000040f0e7825 */ /* 0x001fc800078e020a */
[C---:B------:R-:W-:Y:S01]  /*0500*/  IMAD.IADD R22, R3.reuse, 0x1, R16 ;  /* 0x0000000103167824 */ /* 0x040fe200078e0210 */
[----:B------:R4:W-:Y:S01]  /*0510*/  STG.E desc[UR6][R14.64], R12 ;  /* 0x0000000c0e007986 */ /* 0x0009e2000c101906 */
[-CC-:B------:R-:W-:Y:S02]  /*0520*/  IMAD R19, R16, R13.reuse, R6.reuse ;  /* 0x0000000d10137224 */ /* 0x180fe400078e0206 */
[----:B------:R-:W-:Y:S01]  /*0530*/  IMAD R21, R22, R13, R6 ;  /* 0x0000000d16157224 */ /* 0x000fe200078e0206 */
[----:B------:R-:W-:Y:S01]  /*0540*/  IADD3 R24, PT, PT, R3, R22, RZ ;  /* 0x0000001603187210 */ /* 0x000fe20007ffe0ff */
[----:B------:R-:W-:-:S03]  /*0550*/  IMAD.WIDE R16, R17, 0x4, R10 ;  /* 0x0000000411107825 */ /* 0x000fc600078e020a */
[----:B------:R-:W-:Y:S01]  /*0560*/  ISETP.GE.AND P0, PT, R24, R23, PT ;  /* 0x000000171800720c */ /* 0x000fe20003f06270 */
[--C-:B------:R-:W-:Y:S01]  /*0570*/  IMAD.WIDE R18, R19, 0x4, R10.reuse ;  /* 0x0000000413127825 */ /* 0x100fe200078e020a */
[----:B------:R4:W-:Y:S03]  /*0580*/  STG.E desc[UR6][R16.64], R12 ;  /* 0x0000000c10007986 */ /* 0x0009e6000c101906 */
[----:B------:R-:W-:Y:S01]  /*0590*/  IMAD.WIDE R20, R21, 0x4, R10 ;  /* 0x0000000415147825 */ /* 0x000fe200078e020a */
[----:B------:R4:W-:Y:S04]  /*05a0*/  STG.E desc[UR6][R18.64], R12 ;  /* 0x0000000c12007986 */ /* 0x0009e8000c101906 */
[----:B------:R4:W-:Y:S03]  /*05b0*/  STG.E desc[UR6][R20.64], R12 ;  /* 0x0000000c14007986 */ /* 0x0009e6000c101906 */
[----:B------:R-:W-:Y:S05]  /*05c0*/  @!P0 BRA `(.L_x_8) ;  /* 0xfffffffc00b88947 */ /* 0x000fea000383ffff */
.L_x_5:
[----:B------:R-:W-:Y:S05]  /*05d0*/  BSYNC.RECONVERGENT B0 ;  /* 0x0000000000007941 */ /* 0x000fea0003800200 */
.L_x_4:
[----:B------:R-:W5:Y:S01]  /*05e0*/  LDCU UR4, c[0x0][0x38c] ;  /* 0x00007180ff0477ac */ /* 0x000f620008000800 */
[----:B------:R-:W-:-:S04]  /*05f0*/  IADD3 R6, PT, PT, R7, R6, RZ ;  /* 0x0000000607067210 */ /* 0x000fc80007ffe0ff */
[----:B-----5:R-:W-:-:S13]  /*0600*/  ISETP.GE.AND P0, PT, R6, UR4, PT ;  /* 0x0000000406007c0c */ /* 0x020fda000bf06270 */
[----:B------:R-:W-:Y:S05]  /*0610*/  @!P0 BRA `(.L_x_9) ;  /* 0xfffffffc002c8947 */ /* 0x000fea000383ffff */
[----:B------:R-:W-:Y:S05]  /*0620*/  EXIT ;  /* 0x000000000000794d */ /* 0x000fea0003800000 */
.L_x_10:
        /* <DEDUP_REMOVED lines=13> */
.L_x_12:


//--------------------- .nv.shared._Z11matrixMultiPfS_S_i --------------------------
	.section	.nv.shared._Z11matrixMultiPfS_S_i,"aw",@nobits
	.sectionflags	@""
	.align	4
.nv.shared._Z11matrixMultiPfS_S_i:
	.zero		1536


//--------------------- .nv.shared.reserved.0     --------------------------
	.section	.nv.shared.reserved.0,"aw",@nobits
	.weak		__nv_reservedSMEM_offset_0_alias
	.size		__nv_reservedSMEM_offset_0_alias, 0, 64
	.other		__nv_reservedSMEM_offset_0_alias,@"STO_CUDA_RESERVED_SHARED STV_DEFAULT"
__nv_reservedSMEM_offset_0_alias:
	.zero		0
	.zero		64


//--------------------- .nv.constant0._Z11matrixMultiPfS_S_i --------------------------
	.section	.nv.constant0._Z11matrixMultiPfS_S_i,"a",@progbits
	.sectionflags	@""
	.align	4
.nv.constant0._Z11matrixMultiPfS_S_i:
	.zero		924


//--------------------- .nv.constant0._Z10matrixInitPffii --------------------------
	.section	.nv.constant0._Z10matrixInitPffii,"a",@progbits
	.sectionflags	@""
	.align	4
.nv.constant0._Z10matrixInitPffii:
	.zero		916


//--------------------- SYMBOLS --------------------------

	.type		.nv.reservedSmem.offset0,@object
	.size		.nv.reservedSmem.offset0,0x4
	.type		.nv.reservedSmem.cap,@object
	.size		.nv.reservedSmem.cap,0x4
